//
// Generated by NVIDIA NVVM Compiler
//
// Compiler Build ID: CL-36424714
// Cuda compilation tools, release 13.0, V13.0.88
// Based on NVVM 20.0.0
//

.version 9.0
.target sm_100
.address_size 64

	// .globl	_Z9matMulGpuPiS_S_i

.visible .entry _Z9matMulGpuPiS_S_i(
	.param .u64 .ptr .align 1 _Z9matMulGpuPiS_S_i_param_0,
	.param .u64 .ptr .align 1 _Z9matMulGpuPiS_S_i_param_1,
	.param .u64 .ptr .align 1 _Z9matMulGpuPiS_S_i_param_2,
	.param .u32 _Z9matMulGpuPiS_S_i_param_3
)
{
	.reg .pred 	%p<5>;
	.reg .b32 	%r<58>;
	.reg .b64 	%rd<22>;

	ld.param.u64 	%rd5, [_Z9matMulGpuPiS_S_i_param_0];
	ld.param.u64 	%rd6, [_Z9matMulGpuPiS_S_i_param_1];
	ld.param.u64 	%rd7, [_Z9matMulGpuPiS_S_i_param_2];
	ld.param.u32 	%r30, [_Z9matMulGpuPiS_S_i_param_3];
	cvta.to.global.u64 	%rd8, %rd7;
	cvta.to.global.u64 	%rd1, %rd6;
	cvta.to.global.u64 	%rd2, %rd5;
	mov.u32 	%r32, %ctaid.x;
	mov.u32 	%r1, %tid.x;
	mov.u32 	%r2, %ntid.x;
	mul.lo.s32 	%r3, %r30, %r32;
	add.s32 	%r33, %r3, %r1;
	mul.wide.s32 	%rd9, %r33, 4;
	add.s64 	%rd3, %rd8, %rd9;
	ld.global.u32 	%r52, [%rd3];
	and.b32  	%r5, %r2, 3;
	setp.lt.u32 	%p1, %r2, 4;
	mov.b32 	%r53, 0;
	@%p1 bra 	$L__BB0_3;
	and.b32  	%r53, %r2, 2044;
	and.b32  	%r34, %r2, -4;
	neg.s32 	%r50, %r34;
	shl.b32 	%r8, %r30, 2;
	add.s64 	%rd4, %rd2, 8;
	mul.wide.s32 	%rd14, %r30, 4;
	mov.u32 	%r48, %r3;
	mov.u32 	%r49, %r1;
$L__BB0_2:
	mul.wide.s32 	%rd10, %r48, 4;
	add.s64 	%rd11, %rd4, %rd10;
	ld.global.u32 	%r35, [%rd11+-8];
	mul.wide.s32 	%rd12, %r49, 4;
	add.s64 	%rd13, %rd1, %rd12;
	ld.global.u32 	%r36, [%rd13];
	mad.lo.s32 	%r37, %r36, %r35, %r52;
	st.global.u32 	[%rd3], %r37;
	ld.global.u32 	%r38, [%rd11+-4];
	add.s64 	%rd15, %rd13, %rd14;
	ld.global.u32 	%r39, [%rd15];
	mad.lo.s32 	%r40, %r39, %r38, %r37;
	st.global.u32 	[%rd3], %r40;
	ld.global.u32 	%r41, [%rd11];
	add.s64 	%rd16, %rd15, %rd14;
	ld.global.u32 	%r42, [%rd16];
	mad.lo.s32 	%r43, %r42, %r41, %r40;
	st.global.u32 	[%rd3], %r43;
	ld.global.u32 	%r44, [%rd11+4];
	add.s64 	%rd17, %rd16, %rd14;
	ld.global.u32 	%r45, [%rd17];
	mad.lo.s32 	%r52, %r45, %r44, %r43;
	st.global.u32 	[%rd3], %r52;
	add.s32 	%r50, %r50, 4;
	add.s32 	%r49, %r49, %r8;
	add.s32 	%r48, %r48, 4;
	setp.ne.s32 	%p2, %r50, 0;
	@%p2 bra 	$L__BB0_2;
$L__BB0_3:
	setp.eq.s32 	%p3, %r5, 0;
	@%p3 bra 	$L__BB0_6;
	mad.lo.s32 	%r56, %r53, %r30, %r1;
	add.s32 	%r55, %r53, %r3;
	neg.s32 	%r54, %r5;
$L__BB0_5:
	.pragma "nounroll";
	mul.wide.s32 	%rd18, %r55, 4;
	add.s64 	%rd19, %rd2, %rd18;
	ld.global.u32 	%r46, [%rd19];
	mul.wide.s32 	%rd20, %r56, 4;
	add.s64 	%rd21, %rd1, %rd20;
	ld.global.u32 	%r47, [%rd21];
	mad.lo.s32 	%r52, %r47, %r46, %r52;
	st.global.u32 	[%rd3], %r52;
	add.s32 	%r56, %r56, %r30;
	add.s32 	%r55, %r55, 1;
	add.s32 	%r54, %r54, 1;
	setp.ne.s32 	%p4, %r54, 0;
	@%p4 bra 	$L__BB0_5;
$L__BB0_6:
	ret;

}


// ===== COMPILED SASS (sm_100) =====

	.target	sm_100

	.elftype	@"ET_EXEC"


//--------------------- .note.nv.tkinfo           --------------------------
	.section	.note.nv.tkinfo,"",@"SHT_NOTE"
	.sectionflags	@"SHF_NOTE_NV_TKINFO"
	.tkinfo
        /*0018*/ 	.word	0x00000002
        /*0030*/ 	.string	""
        /*0030*/ 	.string	"ptxas"
        /*0030*/ 	.string	"Cuda compilation tools, release 13.0, V13.0.88"
        /*0030*/ 	.string	"Build cuda_13.0.r13.0/compiler.36424714_0"
        /*0030*/ 	.string	"-arch sm_100 -m 64 "



//--------------------- .note.nv.cuinfo           --------------------------
	.section	.note.nv.cuinfo,"",@"SHT_NOTE"
	.sectionflags	@"SHF_NOTE_NV_CUINFO"
        /*0018*/ 	.short	0x0002
        /*001a*/ 	.short	0x0064
        /*001c*/ 	.short	0x0082
	.zero		2


//--------------------- .nv.info                  --------------------------
	.section	.nv.info,"",@"SHT_CUDA_INFO"
	.align	4


	//----- nvinfo : EIATTR_REGCOUNT
	.align		4
        /*0000*/ 	.byte	0x04, 0x2f
        /*0002*/ 	.short	(.L_1 - .L_0)
	.align		4
.L_0:
        /*0004*/ 	.word	index@(_Z9matMulGpuPiS_S_i)
        /*0008*/ 	.word	0x00000020


	//----- nvinfo : EIATTR_FRAME_SIZE
	.align		4
.L_1:
        /*000c*/ 	.byte	0x04, 0x11
        /*000e*/ 	.short	(.L_3 - .L_2)
	.align		4
.L_2:
        /*0010*/ 	.word	index@(_Z9matMulGpuPiS_S_i)
        /*0014*/ 	.word	0x00000000


	//----- nvinfo : EIATTR_MIN_STACK_SIZE
	.align		4
.L_3:
        /*0018*/ 	.byte	0x04, 0x12
        /*001a*/ 	.short	(.L_5 - .L_4)
	.align		4
.L_4:
        /*001c*/ 	.word	index@(_Z9matMulGpuPiS_S_i)
        /*0020*/ 	.word	0x00000000
.L_5:


//--------------------- .nv.compat                --------------------------
	.section	.nv.compat,"",@"SHT_CUDA_COMPAT_INFO"
	.align	4
        /*0000*/ 	.byte	0x02, 0x09, 0x00, 0x00, 0x02, 0x02, 0x01, 0x00, 0x02, 0x05, 0x05, 0x00, 0x03, 0x07, 0x01, 0x01
        /*0010*/ 	.byte	0x02, 0x03, 0x00, 0x00, 0x02, 0x06, 0x01, 0x00, 0x04, 0x0b, 0x08, 0x00, 0x09, 0x00, 0x00, 0x00
        /*0020*/ 	.byte	0x00, 0x00, 0x00, 0x00


//--------------------- .nv.info._Z9matMulGpuPiS_S_i --------------------------
	.section	.nv.info._Z9matMulGpuPiS_S_i,"",@"SHT_CUDA_INFO"
	.sectionflags	@""
	.align	4


	//----- nvinfo : EIATTR_CUDA_API_VERSION
	.align		4
        /*0000*/ 	.byte	0x04, 0x37
        /*0002*/ 	.short	(.L_7 - .L_6)
.L_6:
        /*0004*/ 	.word	0x00000082


	//----- nvinfo : EIATTR_KPARAM_INFO
	.align		4
.L_7:
        /*0008*/ 	.byte	0x04, 0x17
        /*000a*/ 	.short	(.L_9 - .L_8)
.L_8:
        /*000c*/ 	.word	0x00000000
        /*0010*/ 	.short	0x0003
        /*0012*/ 	.short	0x0018
        /*0014*/ 	.byte	0x00, 0xf0, 0x11, 0x00


	//----- nvinfo : EIATTR_KPARAM_INFO
	.align		4
.L_9:
        /*0018*/ 	.byte	0x04, 0x17
        /*001a*/ 	.short	(.L_11 - .L_10)
.L_10:
        /*001c*/ 	.word	0x00000000
        /*0020*/ 	.short	0x0002
        /*0022*/ 	.short	0x0010
        /*0024*/ 	.byte	0x00, 0xf5, 0x21, 0x00


	//----- nvinfo : EIATTR_KPARAM_INFO
	.align		4
.L_11:
        /*0028*/ 	.byte	0x04, 0x17
        /*002a*/ 	.short	(.L_13 - .L_12)
.L_12:
        /*002c*/ 	.word	0x00000000
        /*0030*/ 	.short	0x0001
        /*0032*/ 	.short	0x0008
        /*0034*/ 	.byte	0x00, 0xf5, 0x21, 0x00


	//----- nvinfo : EIATTR_KPARAM_INFO
	.align		4
.L_13:
        /*0038*/ 	.byte	0x04, 0x17
        /*003a*/ 	.short	(.L_15 - .L_14)
.L_14:
        /*003c*/ 	.word	0x00000000
        /*0040*/ 	.short	0x0000
        /*0042*/ 	.short	0x0000
        /*0044*/ 	.byte	0x00, 0xf5, 0x21, 0x00


	//----- nvinfo : EIATTR_SPARSE_MMA_MASK
	.align		4
.L_15:
        /*0048*/ 	.byte	0x03, 0x50
        /*004a*/ 	.short	0x0000


	//----- nvinfo : EIATTR_MAXREG_COUNT
	.align		4
        /*004c*/ 	.byte	0x03, 0x1b
        /*004e*/ 	.short	0x00ff


	//----- nvinfo : EIATTR_MERCURY_ISA_VERSION
	.align		4
        /*0050*/ 	.byte	0x03, 0x5f
        /*0052*/ 	.short	0x0101


	//----- nvinfo : EIATTR_VRC_CTA_INIT_COUNT
	.align		4
        /*0054*/ 	.byte	0x02, 0x4a
	.zero		1
	.zero		1


	//----- nvinfo : EIATTR_EXIT_INSTR_OFFSETS
	.align		4
        /*0058*/ 	.byte	0x04, 0x1c
        /*005a*/ 	.short	(.L_17 - .L_16)


	//   ....[0]....
.L_16:
        /*005c*/ 	.word	0x00000d20


	//   ....[1]....
        /*0060*/ 	.word	0x00000e30


	//----- nvinfo : EIATTR_CBANK_PARAM_SIZE
	.align		4
.L_17:
        /*0064*/ 	.byte	0x03, 0x19
        /*0066*/ 	.short	0x001c


	//----- nvinfo : EIATTR_PARAM_CBANK
	.align		4
        /*0068*/ 	.byte	0x04, 0x0a
        /*006a*/ 	.short	(.L_19 - .L_18)
	.align		4
.L_18:
        /*006c*/ 	.word	index@(.nv.constant0._Z9matMulGpuPiS_S_i)
        /*0070*/ 	.short	0x0380
        /*0072*/ 	.short	0x001c


	//----- nvinfo : EIATTR_SW_WAR
	.align		4
.L_19:
        /*0074*/ 	.byte	0x04, 0x36
        /*0076*/ 	.short	(.L_21 - .L_20)
.L_20:
        /*0078*/ 	.word	0x00000008
.L_21:


//--------------------- .nv.callgraph             --------------------------
	.section	.nv.callgraph,"",@"SHT_CUDA_CALLGRAPH"
	.align	4
	.sectionentsize	8
	.align		4
        /*0000*/ 	.word	0x00000000
	.align		4
        /*0004*/ 	.word	0xffffffff
	.align		4
        /*0008*/ 	.word	0x00000000
	.align		4
        /*000c*/ 	.word	0xfffffffe
	.align		4
        /*0010*/ 	.word	0x00000000
	.align		4
        /*0014*/ 	.word	0xfffffffd
	.align		4
        /*0018*/ 	.word	0x00000000
	.align		4
        /*001c*/ 	.word	0xfffffffc


//--------------------- .text._Z9matMulGpuPiS_S_i --------------------------
	.section	.text._Z9matMulGpuPiS_S_i,"ax",@progbits
	.align	128
        .global         _Z9matMulGpuPiS_S_i
        .type           _Z9matMulGpuPiS_S_i,@function
        .size           _Z9matMulGpuPiS_S_i,(.L_x_7 - _Z9matMulGpuPiS_S_i)
        .other          _Z9matMulGpuPiS_S_i,@"STO_CUDA_ENTRY STV_DEFAULT"
_Z9matMulGpuPiS_S_i:
.text._Z9matMulGpuPiS_S_i:
[----:B------:R-:W-:Y:S01]  /*0000*/  LDC R1, c[0x0][0x37c] ;  /* 0x0000df00ff017b82 */ /* 0x000fe20000000800 */
[----:B------:R-:W0:Y:S07]  /*0010*/  S2R R0, SR_TID.X ;  /* 0x0000000000007919 */ /* 0x000e2e0000002100 */
[----:B------:R-:W1:Y:S01]  /*0020*/  S2UR UR4, SR_CTAID.X ;  /* 0x00000000000479c3 */ /* 0x000e620000002500 */
[----:B------:R-:W2:Y:S07]  /*0030*/  LDCU.64 UR10, c[0x0][0x358] ;  /* 0x00006b00ff0a77ac */ /* 0x000eae0008000a00 */
[----:B------:R-:W1:Y:S08]  /*0040*/  LDC R9, c[0x0][0x398] ;  /* 0x0000e600ff097b82 */ /* 0x000e700000000800 */
[----:B------:R-:W3:Y:S01]  /*0050*/  LDC.64 R2, c[0x0][0x390] ;  /* 0x0000e400ff027b82 */ /* 0x000ee20000000a00 */
[----:B-1----:R-:W-:-:S05]  /*0060*/  IMAD R11, R9, UR4, RZ ;  /* 0x00000004090b7c24 */ /* 0x002fca000f8e02ff */
[----:B0-----:R-:W-:-:S05]  /*0070*/  IADD3 R5, PT, PT, R11, R0, RZ ;  /* 0x000000000b057210 */ /* 0x001fca0007ffe0ff */
[----:B---3--:R-:W-:-:S05]  /*0080*/  IMAD.WIDE R2, R5, 0x4, R2 ;  /* 0x0000000405027825 */ /* 0x008fca00078e0202 */
[----:B--2---:R0:W5:Y:S01]  /*0090*/  LDG.E R15, desc[UR10][R2.64] ;  /* 0x0000000a020f7981 */ /* 0x004162000c1e1900 */
[----:B------:R-:W1:Y:S01]  /*00a0*/  LDCU UR7, c[0x0][0x360] ;  /* 0x00006c00ff0777ac */ /* 0x000e620008000800 */
[----:B------:R-:W-:Y:S01]  /*00b0*/  UMOV UR4, URZ ;  /* 0x000000ff00047c82 */ /* 0x000fe20008000000 */
[----:B-1----:R-:W-:Y:S02]  /*00c0*/  UISETP.GE.U32.AND UP0, UPT, UR7, 0x4, UPT ;  /* 0x000000040700788c */ /* 0x002fe4000bf06070 */
[----:B------:R-:W-:-:S07]  /*00d0*/  ULOP3.LUT UR5, UR7, 0x3, URZ, 0xc0, !UPT ;  /* 0x0000000307057892 */ /* 0x000fce000f8ec0ff */
[----:B0-----:R-:W-:Y:S05]  /*00e0*/  BRA.U !UP0, `(.L_x_0) ;  /* 0x0000000d08087547 */ /* 0x001fea000b800000 */
[----:B------:R-:W0:Y:S01]  /*00f0*/  LDCU.64 UR8, c[0x0][0x380] ;  /* 0x00007000ff0877ac */ /* 0x000e220008000a00 */
[----:B------:R-:W-:Y:S02]  /*0100*/  MOV R13, R11 ;  /* 0x0000000b000d7202 */ /* 0x000fe40000000f00 */
[----:B------:R-:W-:Y:S01]  /*0110*/  MOV R8, R0 ;  /* 0x0000000000087202 */ /* 0x000fe20000000f00 */
[----:B------:R-:W-:-:S04]  /*0120*/  ULOP3.LUT UR4, UR7, 0xfffffffc, URZ, 0xc0, !UPT ;  /* 0xfffffffc07047892 */ /* 0x000fc8000f8ec0ff */
[----:B------:R-:W-:Y:S02]  /*0130*/  UIADD3 UR6, UPT, UPT, -UR4, URZ, URZ ;  /* 0x000000ff04067290 */ /* 0x000fe4000fffe1ff */
[----:B------:R-:W-:Y:S02]  /*0140*/  ULOP3.LUT UR4, UR7, 0x7fc, URZ, 0xc0, !UPT ;  /* 0x000007fc07047892 */ /* 0x000fe4000f8ec0ff */
[----:B0-----:R-:W-:-:S04]  /*0150*/  UIADD3 UR8, UP0, UPT, UR8, 0x8, URZ ;  /* 0x0000000808087890 */ /* 0x001fc8000ff1e0ff */
[----:B------:R-:W-:Y:S02]  /*0160*/  UIADD3.X UR9, UPT, UPT, URZ, UR9, URZ, UP0, !UPT ;  /* 0x00000009ff097290 */ /* 0x000fe400087fe4ff */
[----:B------:R-:W-:Y:S01]  /*0170*/  UISETP.GE.AND UP0, UPT, UR6, URZ, UPT ;  /* 0x000000ff0600728c */ /* 0x000fe2000bf06270 */
[----:B------:R-:W-:-:S03]  /*0180*/  MOV R4, UR8 ;  /* 0x0000000800047c02 */ /* 0x000fc60008000f00 */
[----:B------:R-:W-:-:S05]  /*0190*/  MOV R5, UR9 ;  /* 0x0000000900057c02 */ /* 0x000fca0008000f00 */
[----:B------:R-:W-:Y:S05]  /*01a0*/  BRA.U UP0, `(.L_x_1) ;  /* 0x00000009006c7547 */ /* 0x000fea000b800000 */
[----:B------:R-:W-:Y:S02]  /*01b0*/  UIADD3 UR7, UPT, UPT, -UR6, URZ, URZ ;  /* 0x000000ff06077290 */ /* 0x000fe4000fffe1ff */
[----:B------:R-:W-:Y:S02]  /*01c0*/  UPLOP3.LUT UP0, UPT, UPT, UPT, UPT, 0x80, 0x8 ;  /* 0x000000000008789c */ /* 0x000fe40003f0f070 */
[----:B------:R-:W-:-:S09]  /*01d0*/  UISETP.GT.AND UP1, UPT, UR7, 0xc, UPT ;  /* 0x0000000c0700788c */ /* 0x000fd2000bf24270 */
[----:B------:R-:W-:Y:S05]  /*01e0*/  BRA.U !UP1, `(.L_x_2) ;  /* 0x0000000509847547 */ /* 0x000fea000b800000 */
[----:B------:R-:W-:-:S11]  /*01f0*/  UPLOP3.LUT UP0, UPT, UPT, UPT, UPT, 0x40, 0x4 ;  /* 0x000000000004789c */ /* 0x000fd60003f0e870 */
.L_x_3:
[----:B0-----:R-:W0:Y:S01]  /*0200*/  LDC.64 R6, c[0x0][0x388] ;  /* 0x0000e200ff067b82 */ /* 0x001e220000000a00 */
[----:B------:R-:W-:-:S05]  /*0210*/  IMAD.WIDE R16, R13, 0x4, R4 ;  /* 0x000000040d107825 */ /* 0x000fca00078e0204 */
[----:B------:R-:W2:Y:S01]  /*0220*/  LDG.E R10, desc[UR10][R16.64+-0x8] ;  /* 0xfffff80a100a7981 */ /* 0x000ea2000c1e1900 */
[----:B0-----:R-:W-:-:S05]  /*0230*/  IMAD.WIDE R18, R8, 0x4, R6 ;  /* 0x0000000408127825 */ /* 0x001fca00078e0206 */
[----:B------:R-:W2:Y:S02]  /*0240*/  LDG.E R12, desc[UR10][R18.64] ;  /* 0x0000000a120c7981 */ /* 0x000ea4000c1e1900 */
[----:B--2--5:R-:W-:Y:S02]  /*0250*/  IMAD R23, R10, R12, R15 ;  /* 0x0000000c0a177224 */ /* 0x024fe400078e020f */
[----:B------:R-:W-:-:S03]  /*0260*/  IMAD.WIDE R14, R9, 0x4, R18 ;  /* 0x00000004090e7825 */ /* 0x000fc600078e0212 */
[----:B------:R0:W-:Y:S04]  /*0270*/  STG.E desc[UR10][R2.64], R23 ;  /* 0x0000001702007986 */ /* 0x0001e8000c10190a */
[----:B------:R-:W2:Y:S04]  /*0280*/  LDG.E R10, desc[UR10][R16.64+-0x4] ;  /* 0xfffffc0a100a7981 */ /* 0x000ea8000c1e1900 */
[----:B------:R-:W2:Y:S01]  /*0290*/  LDG.E R12, desc[UR10][R14.64] ;  /* 0x0000000a0e0c7981 */ /* 0x000ea2000c1e1900 */
[----:B------:R-:W-:-:S04]  /*02a0*/  IMAD.WIDE R20, R9, 0x4, R14 ;  /* 0x0000000409147825 */ /* 0x000fc800078e020e */
[----:B--2---:R-:W-:-:S05]  /*02b0*/  IMAD R25, R10, R12, R23 ;  /* 0x0000000c0a197224 */ /* 0x004fca00078e0217 */
[----:B------:R1:W-:Y:S04]  /*02c0*/  STG.E desc[UR10][R2.64], R25 ;  /* 0x0000001902007986 */ /* 0x0003e8000c10190a */
[----:B------:R-:W2:Y:S04]  /*02d0*/  LDG.E R10, desc[UR10][R16.64] ;  /* 0x0000000a100a7981 */ /* 0x000ea8000c1e1900 */
[----:B------:R-:W2:Y:S01]  /*02e0*/  LDG.E R12, desc[UR10][R20.64] ;  /* 0x0000000a140c7981 */ /* 0x000ea2000c1e1900 */
[----:B------:R-:W-:-:S04]  /*02f0*/  IMAD.WIDE R18, R9, 0x4, R20 ;  /* 0x0000000409127825 */ /* 0x000fc800078e0214 */
[----:B--2---:R-:W-:-:S05]  /*0300*/  IMAD R27, R10, R12, R25 ;  /* 0x0000000c0a1b7224 */ /* 0x004fca00078e0219 */
[----:B------:R2:W-:Y:S04]  /*0310*/  STG.E desc[UR10][R2.64], R27 ;  /* 0x0000001b02007986 */ /* 0x0005e8000c10190a */
[----:B------:R-:W3:Y:S04]  /*0320*/  LDG.E R10, desc[UR10][R16.64+0x4] ;  /* 0x0000040a100a7981 */ /* 0x000ee8000c1e1900 */
[----:B------:R-:W3:Y:S01]  /*0330*/  LDG.E R18, desc[UR10][R18.64] ;  /* 0x0000000a12127981 */ /* 0x000ee2000c1e1900 */
[----:B------:R-:W-:Y:S02]  /*0340*/  IADD3 R15, PT, PT, R13, 0x4, RZ ;  /* 0x000000040d0f7810 */ /* 0x000fe40007ffe0ff */
[----:B------:R-:W-:-:S03]  /*0350*/  LEA R8, R9, R8, 0x2 ;  /* 0x0000000809087211 */ /* 0x000fc600078e10ff */
[----:B------:R-:W-:-:S04]  /*0360*/  IMAD.WIDE R14, R15, 0x4, R4 ;  /* 0x000000040f0e7825 */ /* 0x000fc800078e0204 */
[----:B0-----:R-:W-:-:S04]  /*0370*/  IMAD.WIDE R22, R8, 0x4, R6 ;  /* 0x0000000408167825 */ /* 0x001fc800078e0206 */
[----:B---3--:R-:W-:-:S05]  /*0380*/  IMAD R29, R10, R18, R27 ;  /* 0x000000120a1d7224 */ /* 0x008fca00078e021b */
[----:B------:R0:W-:Y:S04]  /*0390*/  STG.E desc[UR10][R2.64], R29 ;  /* 0x0000001d02007986 */ /* 0x0001e8000c10190a */
[----:B------:R-:W1:Y:S04]  /*03a0*/  LDG.E R10, desc[UR10][R14.64+-0x8] ;  /* 0xfffff80a0e0a7981 */ /* 0x000e68000c1e1900 */
[----:B------:R-:W1:Y:S01]  /*03b0*/  LDG.E R12, desc[UR10][R22.64] ;  /* 0x0000000a160c7981 */ /* 0x000e62000c1e1900 */
[----:B------:R-:W-:-:S04]  /*03c0*/  IMAD.WIDE R16, R9, 0x4, R22 ;  /* 0x0000000409107825 */ /* 0x000fc800078e0216 */
[----:B-1----:R-:W-:-:S05]  /*03d0*/  IMAD R25, R10, R12, R29 ;  /* 0x0000000c0a197224 */ /* 0x002fca00078e021d */
[----:B------:R1:W-:Y:S04]  /*03e0*/  STG.E desc[UR10][R2.64], R25 ;  /* 0x0000001902007986 */ /* 0x0003e8000c10190a */
[----:B------:R-:W2:Y:S04]  /*03f0*/  LDG.E R10, desc[UR10][R14.64+-0x4] ;  /* 0xfffffc0a0e0a7981 */ /* 0x000ea8000c1e1900 */
[----:B------:R-:W2:Y:S01]  /*0400*/  LDG.E R12, desc[UR10][R16.64] ;  /* 0x0000000a100c7981 */ /* 0x000ea2000c1e1900 */
[----:B------:R-:W-:-:S04]  /*0410*/  IMAD.WIDE R18, R9, 0x4, R16 ;  /* 0x0000000409127825 */ /* 0x000fc800078e0210 */
[----:B--2---:R-:W-:-:S05]  /*0420*/  IMAD R27, R10, R12, R25 ;  /* 0x0000000c0a1b7224 */ /* 0x004fca00078e0219 */
[----:B------:R2:W-:Y:S04]  /*0430*/  STG.E desc[UR10][R2.64], R27 ;  /* 0x0000001b02007986 */ /* 0x0005e8000c10190a */
[----:B------:R-:W0:Y:S04]  /*0440*/  LDG.E R10, desc[UR10][R14.64] ;  /* 0x0000000a0e0a7981 */ /* 0x000e28000c1e1900 */
[----:B------:R-:W0:Y:S01]  /*0450*/  LDG.E R12, desc[UR10][R18.64] ;  /* 0x0000000a120c7981 */ /* 0x000e22000c1e1900 */
[----:B------:R-:W-:-:S04]  /*0460*/  IMAD.WIDE R20, R9, 0x4, R18 ;  /* 0x0000000409147825 */ /* 0x000fc800078e0212 */
[----:B0-----:R-:W-:-:S05]  /*0470*/  IMAD R29, R10, R12, R27 ;  /* 0x0000000c0a1d7224 */ /* 0x001fca00078e021b */
[----:B------:R0:W-:Y:S04]  /*0480*/  STG.E desc[UR10][R2.64], R29 ;  /* 0x0000001d02007986 */ /* 0x0001e8000c10190a */
[----:B------:R-:W1:Y:S04]  /*0490*/  LDG.E R10, desc[UR10][R14.64+0x4] ;  /* 0x0000040a0e0a7981 */ /* 0x000e68000c1e1900 */
[----:B------:R-:W1:Y:S01]  /*04a0*/  LDG.E R20, desc[UR10][R20.64] ;  /* 0x0000000a14147981 */ /* 0x000e62000c1e1900 */
[----:B------:R-:W-:Y:S02]  /*04b0*/  IADD3 R17, PT, PT, R13, 0x8, RZ ;  /* 0x000000080d117810 */ /* 0x000fe40007ffe0ff */
[----:B------:R-:W-:-:S03]  /*04c0*/  LEA R8, R9, R8, 0x2 ;  /* 0x0000000809087211 */ /* 0x000fc600078e10ff */
[----:B------:R-:W-:-:S04]  /*04d0*/  IMAD.WIDE R16, R17, 0x4, R4 ;  /* 0x0000000411107825 */ /* 0x000fc800078e0204 */
[----:B------:R-:W-:-:S04]  /*04e0*/  IMAD.WIDE R22, R8, 0x4, R6 ;  /* 0x0000000408167825 */ /* 0x000fc800078e0206 */
[----:B-1----:R-:W-:-:S05]  /*04f0*/  IMAD R25, R10, R20, R29 ;  /* 0x000000140a197224 */ /* 0x002fca00078e021d */
[----:B------:R-:W-:Y:S04]  /*0500*/  STG.E desc[UR10][R2.64], R25 ;  /* 0x0000001902007986 */ /* 0x000fe8000c10190a */
        /* <DEDUP_REMOVED lines=9> */
[----:B------:R-:W-:Y:S04]  /*05a0*/  STG.E desc[UR10][R2.64], R29 ;  /* 0x0000001d02007986 */ /* 0x000fe8000c10190a */
[----:B------:R-:W2:Y:S04]  /*05b0*/  LDG.E R10, desc[UR10][R16.64] ;  /* 0x0000000a100a7981 */ /* 0x000ea8000c1e1900 */
[----:B------:R-:W2:Y:S01]  /*05c0*/  LDG.E R12, desc[UR10][R18.64] ;  /* 0x0000000a120c7981 */ /* 0x000ea2000c1e1900 */
[----:B------:R-:W-:-:S04]  /*05d0*/  IMAD.WIDE R20, R9, 0x4, R18 ;  /* 0x0000000409147825 */ /* 0x000fc800078e0212 */
[----:B--2---:R-:W-:-:S05]  /*05e0*/  IMAD R23, R10, R12, R29 ;  /* 0x0000000c0a177224 */ /* 0x004fca00078e021d */
[----:B------:R0:W-:Y:S04]  /*05f0*/  STG.E desc[UR10][R2.64], R23 ;  /* 0x0000001702007986 */ /* 0x0001e8000c10190a */
[----:B------:R-:W2:Y:S04]  /*0600*/  LDG.E R10, desc[UR10][R16.64+0x4] ;  /* 0x0000040a100a7981 */ /* 0x000ea8000c1e1900 */
[----:B------:R-:W2:Y:S01]  /*0610*/  LDG.E R20, desc[UR10][R20.64] ;  /* 0x0000000a14147981 */ /* 0x000ea2000c1e1900 */
[----:B------:R-:W-:Y:S02]  /*0620*/  LEA R8, R9, R8, 0x2 ;  /* 0x0000000809087211 */ /* 0x000fe400078e10ff */
[----:B-1----:R-:W-:-:S03]  /*0630*/  IADD3 R27, PT, PT, R13, 0xc, RZ ;  /* 0x0000000c0d1b7810 */ /* 0x002fc60007ffe0ff */
[----:B------:R-:W-:-:S04]  /*0640*/  IMAD.WIDE R14, R8, 0x4, R6 ;  /* 0x00000004080e7825 */ /* 0x000fc800078e0206 */
        /* <DEDUP_REMOVED lines=8> */
[----:B------:R-:W2:Y:S04]  /*06d0*/  LDG.E R10, desc[UR10][R6.64+-0x4] ;  /* 0xfffffc0a060a7981 */ /* 0x000ea8000c1e1900 */
[----:B------:R-:W2:Y:S01]  /*06e0*/  LDG.E R12, desc[UR10][R16.64] ;  /* 0x0000000a100c7981 */ /* 0x000ea2000c1e1900 */
[----:B------:R-:W-:-:S04]  /*06f0*/  IMAD.WIDE R18, R9, 0x4, R16 ;  /* 0x0000000409127825 */ /* 0x000fc800078e0210 */
[----:B--2---:R-:W-:-:S05]  /*0700*/  IMAD R27, R10, R12, R23 ;  /* 0x0000000c0a1b7224 */ /* 0x004fca00078e0217 */
        /* <DEDUP_REMOVED lines=8> */
[----:B------:R-:W-:-:S04]  /*0790*/  UIADD3 UR6, UPT, UPT, UR6, 0x10, URZ ;  /* 0x0000001006067890 */ /* 0x000fc8000fffe0ff */
[----:B------:R-:W-:Y:S01]  /*07a0*/  UISETP.GE.AND UP1, UPT, UR6, -0xc, UPT ;  /* 0xfffffff40600788c */ /* 0x000fe2000bf26270 */
[----:B------:R-:W-:Y:S02]  /*07b0*/  IADD3 R13, PT, PT, R13, 0x10, RZ ;  /* 0x000000100d0d7810 */ /* 0x000fe40007ffe0ff */
[----:B------:R-:W-:Y:S01]  /*07c0*/  LEA R8, R9, R8, 0x2 ;  /* 0x0000000809087211 */ /* 0x000fe200078e10ff */
[----:B--2---:R-:W-:-:S05]  /*07d0*/  IMAD R15, R10, R20, R25 ;  /* 0x000000140a0f7224 */ /* 0x004fca00078e0219 */
[----:B------:R0:W-:Y:S01]  /*07e0*/  STG.E desc[UR10][R2.64], R15 ;  /* 0x0000000f02007986 */ /* 0x0001e2000c10190a */
[----:B------:R-:W-:Y:S05]  /*07f0*/  BRA.U !UP1, `(.L_x_3) ;  /* 0xfffffff909807547 */ /* 0x000fea000b83ffff */
.L_x_2:
[----:B------:R-:W-:-:S04]  /*0800*/  UIADD3 UR7, UPT, UPT, -UR6, URZ, URZ ;  /* 0x000000ff06077290 */ /* 0x000fc8000fffe1ff */
[----:B------:R-:W-:-:S09]  /*0810*/  UISETP.GT.AND UP1, UPT, UR7, 0x4, UPT ;  /* 0x000000040700788c */ /* 0x000fd2000bf24270 */
[----:B------:R-:W-:Y:S05]  /*0820*/  BRA.U !UP1, `(.L_x_4) ;  /* 0x0000000109c47547 */ /* 0x000fea000b800000 */
[----:B------:R-:W1:Y:S01]  /*0830*/  LDC.64 R6, c[0x0][0x388] ;  /* 0x0000e200ff067b82 */ /* 0x000e620000000a00 */
[----:B------:R-:W-:-:S05]  /*0840*/  IMAD.WIDE R16, R13, 0x4, R4 ;  /* 0x000000040d107825 */ /* 0x000fca00078e0204 */
[----:B------:R-:W0:Y:S01]  /*0850*/  LDG.E R10, desc[UR10][R16.64+-0x8] ;  /* 0xfffff80a100a7981 */ /* 0x000e22000c1e1900 */
[----:B-1----:R-:W-:-:S05]  /*0860*/  IMAD.WIDE R18, R8, 0x4, R6 ;  /* 0x0000000408127825 */ /* 0x002fca00078e0206 */
[----:B------:R-:W0:Y:S02]  /*0870*/  LDG.E R12, desc[UR10][R18.64] ;  /* 0x0000000a120c7981 */ /* 0x000e24000c1e1900 */
[----:B0----5:R-:W-:Y:S02]  /*0880*/  IMAD R23, R10, R12, R15 ;  /* 0x0000000c0a177224 */ /* 0x021fe400078e020f */
        /* <DEDUP_REMOVED lines=14> */
[----:B------:R-:W-:Y:S02]  /*0970*/  LEA R8, R9, R8, 0x2 ;  /* 0x0000000809087211 */ /* 0x000fe400078e10ff */
[----:B------:R-:W-:-:S03]  /*0980*/  IADD3 R29, PT, PT, R13, 0x4, RZ ;  /* 0x000000040d1d7810 */ /* 0x000fc60007ffe0ff */
[----:B------:R-:W-:-:S04]  /*0990*/  IMAD.WIDE R14, R8, 0x4, R6 ;  /* 0x00000004080e7825 */ /* 0x000fc800078e0206 */
[----:B------:R-:W-:-:S04]  /*09a0*/  IMAD.WIDE R6, R29, 0x4, R4 ;  /* 0x000000041d067825 */ /* 0x000fc800078e0204 */
[----:B0-----:R-:W-:-:S05]  /*09b0*/  IMAD R23, R10, R18, R27 ;  /* 0x000000120a177224 */ /* 0x001fca00078e021b */
        /* <DEDUP_REMOVED lines=18> */
[----:B------:R-:W-:Y:S02]  /*0ae0*/  IADD3 R13, PT, PT, R13, 0x8, RZ ;  /* 0x000000080d0d7810 */ /* 0x000fe40007ffe0ff */
[----:B------:R-:W-:Y:S01]  /*0af0*/  LEA R8, R9, R8, 0x2 ;  /* 0x0000000809087211 */ /* 0x000fe200078e10ff */
[----:B------:R-:W-:-:S02]  /*0b00*/  UIADD3 UR6, UPT, UPT, UR6, 0x8, URZ ;  /* 0x0000000806067890 */ /* 0x000fc4000fffe0ff */
[----:B------:R-:W-:Y:S01]  /*0b10*/  UPLOP3.LUT UP0, UPT, UPT, UPT, UPT, 0x40, 0x4 ;  /* 0x000000000004789c */ /* 0x000fe20003f0e870 */
[----:B--2---:R-:W-:-:S05]  /*0b20*/  IMAD R15, R10, R20, R23 ;  /* 0x000000140a0f7224 */ /* 0x004fca00078e0217 */
[----:B------:R1:W-:Y:S05]  /*0b30*/  STG.E desc[UR10][R2.64], R15 ;  /* 0x0000000f02007986 */ /* 0x0003ea000c10190a */
.L_x_4:
[----:B------:R-:W-:-:S09]  /*0b40*/  UISETP.NE.OR UP0, UPT, UR6, URZ, UP0 ;  /* 0x000000ff0600728c */ /* 0x000fd20008705670 */
[----:B------:R-:W-:Y:S05]  /*0b50*/  BRA.U !UP0, `(.L_x_0) ;  /* 0x00000001086c7547 */ /* 0x000fea000b800000 */
.L_x_1:
[----:B--2---:R-:W2:Y:S01]  /*0b60*/  LDC.64 R16, c[0x0][0x388] ;  /* 0x0000e200ff107b82 */ /* 0x004ea20000000a00 */
[----:B------:R-:W-:-:S05]  /*0b70*/  IMAD.WIDE R6, R13, 0x4, R4 ;  /* 0x000000040d067825 */ /* 0x000fca00078e0204 */
[----:B------:R-:W3:Y:S01]  /*0b80*/  LDG.E R10, desc[UR10][R6.64+-0x8] ;  /* 0xfffff80a060a7981 */ /* 0x000ee2000c1e1900 */
[----:B--2---:R-:W-:-:S05]  /*0b90*/  IMAD.WIDE R16, R8, 0x4, R16 ;  /* 0x0000000408107825 */ /* 0x004fca00078e0210 */
[----:B------:R-:W3:Y:S02]  /*0ba0*/  LDG.E R12, desc[UR10][R16.64] ;  /* 0x0000000a100c7981 */ /* 0x000ee4000c1e1900 */
[----:B---3-5:R-:W-:Y:S02]  /*0bb0*/  IMAD R21, R10, R12, R15 ;  /* 0x0000000c0a157224 */ /* 0x028fe400078e020f */
[----:B01----:R-:W-:-:S03]  /*0bc0*/  IMAD.WIDE R14, R9, 0x4, R16 ;  /* 0x00000004090e7825 */ /* 0x003fc600078e0210 */
[----:B------:R2:W-:Y:S04]  /*0bd0*/  STG.E desc[UR10][R2.64], R21 ;  /* 0x0000001502007986 */ /* 0x0005e8000c10190a */
[----:B------:R-:W3:Y:S04]  /*0be0*/  LDG.E R10, desc[UR10][R6.64+-0x4] ;  /* 0xfffffc0a060a7981 */ /* 0x000ee8000c1e1900 */
[----:B------:R-:W3:Y:S01]  /*0bf0*/  LDG.E R12, desc[UR10][R14.64] ;  /* 0x0000000a0e0c7981 */ /* 0x000ee2000c1e1900 */
[----:B------:R-:W-:-:S04]  /*0c00*/  IMAD.WIDE R18, R9, 0x4, R14 ;  /* 0x0000000409127825 */ /* 0x000fc800078e020e */
[----:B---3--:R-:W-:-:S05]  /*0c10*/  IMAD R23, R10, R12, R21 ;  /* 0x0000000c0a177224 */ /* 0x008fca00078e0215 */
        /* <DEDUP_REMOVED lines=8> */
[----:B------:R-:W-:-:S04]  /*0ca0*/  UIADD3 UR6, UPT, UPT, UR6, 0x4, URZ ;  /* 0x0000000406067890 */ /* 0x000fc8000fffe0ff */
[----:B------:R-:W-:Y:S01]  /*0cb0*/  UISETP.NE.AND UP0, UPT, UR6, URZ, UPT ;  /* 0x000000ff0600728c */ /* 0x000fe2000bf05270 */
[----:B------:R-:W-:Y:S02]  /*0cc0*/  IADD3 R13, PT, PT, R13, 0x4, RZ ;  /* 0x000000040d0d7810 */ /* 0x000fe40007ffe0ff */
[----:B------:R-:W-:Y:S01]  /*0cd0*/  LEA R8, R9, R8, 0x2 ;  /* 0x0000000809087211 */ /* 0x000fe200078e10ff */
[----:B---3--:R-:W-:-:S05]  /*0ce0*/  IMAD R15, R10, R16, R25 ;  /* 0x000000100a0f7224 */ /* 0x008fca00078e0219 */
[----:B------:R2:W-:Y:S01]  /*0cf0*/  STG.E desc[UR10][R2.64], R15 ;  /* 0x0000000f02007986 */ /* 0x0005e2000c10190a */
[----:B------:R-:W-:Y:S05]  /*0d00*/  BRA.U UP0, `(.L_x_1) ;  /* 0xfffffffd00947547 */ /* 0x000fea000b83ffff */
.L_x_0:
[----:B------:R-:W-:-:S13]  /*0d10*/  ISETP.NE.AND P0, PT, RZ, UR5, PT ;  /* 0x00000005ff007c0c */ /* 0x000fda000bf05270 */
[----:B------:R-:W-:Y:S05]  /*0d20*/  @!P0 EXIT ;  /* 0x000000000000894d */ /* 0x000fea0003800000 */
[----:B------:R-:W3:Y:S01]  /*0d30*/  LDC.64 R12, c[0x0][0x380] ;  /* 0x0000e000ff0c7b82 */ /* 0x000ee20000000a00 */
[----:B------:R-:W-:Y:S01]  /*0d40*/  IMAD R0, R9, UR4, R0 ;  /* 0x0000000409007c24 */ /* 0x000fe2000f8e0200 */
[----:B------:R-:W-:Y:S01]  /*0d50*/  IADD3 R11, PT, PT, R11, UR4, RZ ;  /* 0x000000040b0b7c10 */ /* 0x000fe2000fffe0ff */
[----:B------:R-:W-:-:S05]  /*0d60*/  UIADD3 UR5, UPT, UPT, -UR5, URZ, URZ ;  /* 0x000000ff05057290 */ /* 0x000fca000fffe1ff */
[----:B------:R-:W4:Y:S07]  /*0d70*/  LDC.64 R16, c[0x0][0x388] ;  /* 0x0000e200ff107b82 */ /* 0x000f2e0000000a00 */
.L_x_5:
[----:B---3--:R-:W-:-:S04]  /*0d80*/  IMAD.WIDE R4, R11, 0x4, R12 ;  /* 0x000000040b047825 */ /* 0x008fc800078e020c */
[C---:B----4-:R-:W-:Y:S02]  /*0d90*/  IMAD.WIDE R6, R0.reuse, 0x4, R16 ;  /* 0x0000000400067825 */ /* 0x050fe400078e0210 */
[----:B0-----:R-:W0:Y:S04]  /*0da0*/  LDG.E R4, desc[UR10][R4.64] ;  /* 0x0000000a04047981 */ /* 0x001e28000c1e1900 */
[----:B------:R-:W0:Y:S01]  /*0db0*/  LDG.E R6, desc[UR10][R6.64] ;  /* 0x0000000a06067981 */ /* 0x000e22000c1e1900 */
[----:B------:R-:W-:Y:S01]  /*0dc0*/  UIADD3 UR5, UPT, UPT, UR5, 0x1, URZ ;  /* 0x0000000105057890 */ /* 0x000fe2000fffe0ff */
[----:B------:R-:W-:Y:S02]  /*0dd0*/  IADD3 R0, PT, PT, R0, R9, RZ ;  /* 0x0000000900007210 */ /* 0x000fe40007ffe0ff */
[----:B------:R-:W-:Y:S01]  /*0de0*/  IADD3 R11, PT, PT, R11, 0x1, RZ ;  /* 0x000000010b0b7810 */ /* 0x000fe20007ffe0ff */
[----:B------:R-:W-:Y:S01]  /*0df0*/  UISETP.NE.AND UP0, UPT, UR5, URZ, UPT ;  /* 0x000000ff0500728c */ /* 0x000fe2000bf05270 */
[----:B012--5:R-:W-:-:S05]  /*0e00*/  IMAD R15, R4, R6, R15 ;  /* 0x00000006040f7224 */ /* 0x027fca00078e020f */
[----:B------:R0:W-:Y:S03]  /*0e10*/  STG.E desc[UR10][R2.64], R15 ;  /* 0x0000000f02007986 */ /* 0x0001e6000c10190a */
[----:B------:R-:W-:Y:S05]  /*0e20*/  BRA.U UP0, `(.L_x_5) ;  /* 0xfffffffd00d47547 */ /* 0x000fea000b83ffff */
[----:B------:R-:W-:Y:S05]  /*0e30*/  EXIT ;  /* 0x000000000000794d */ /* 0x000fea0003800000 */
.L_x_6:
[----:B------:R-:W-:-:S00]  /*0e40*/  BRA `(.L_x_6) ;  /* 0xfffffffc00fc7947 */ /* 0x000fc0000383ffff */
[----:B------:R-:W-:-:S00]  /*0e50*/  NOP ;  /* 0x0000000000007918 */ /* 0x000fc00000000000 */
        /* <DEDUP_REMOVED lines=10> */
.L_x_7:


//--------------------- .nv.shared.reserved.0     --------------------------
	.section	.nv.shared.reserved.0,"aw",@nobits
	.weak		__nv_reservedSMEM_offset_0_alias
	.size		__nv_reservedSMEM_offset_0_alias, 0, 64
	.other		__nv_reservedSMEM_offset_0_alias,@"STO_CUDA_RESERVED_SHARED STV_DEFAULT"
__nv_reservedSMEM_offset_0_alias:
	.zero		0
	.zero		64


//--------------------- .nv.constant0._Z9matMulGpuPiS_S_i --------------------------
	.section	.nv.constant0._Z9matMulGpuPiS_S_i,"a",@progbits
	.sectionflags	@""
	.align	4
.nv.constant0._Z9matMulGpuPiS_S_i:
	.zero		924


//--------------------- SYMBOLS --------------------------

	.type		.nv.reservedSmem.offset0,@object
	.size		.nv.reservedSmem.offset0,0x4
